//
// Generated by NVIDIA NVVM Compiler
//
// Compiler Build ID: CL-36424714
// Cuda compilation tools, release 13.0, V13.0.88
// Based on NVVM 20.0.0
//

.version 9.0
.target sm_100
.address_size 64

	// .globl	_Z7computefifiiffffffffffffff
.extern .func  (.param .b32 func_retval0) vprintf
(
	.param .b64 vprintf_param_0,
	.param .b64 vprintf_param_1
)
;
.global .align 1 .b8 $str[7] = {37, 46, 49, 55, 103, 10};

.visible .entry _Z7computefifiiffffffffffffff(
	.param .f32 _Z7computefifiiffffffffffffff_param_0,
	.param .u32 _Z7computefifiiffffffffffffff_param_1,
	.param .f32 _Z7computefifiiffffffffffffff_param_2,
	.param .u32 _Z7computefifiiffffffffffffff_param_3,
	.param .u32 _Z7computefifiiffffffffffffff_param_4,
	.param .f32 _Z7computefifiiffffffffffffff_param_5,
	.param .f32 _Z7computefifiiffffffffffffff_param_6,
	.param .f32 _Z7computefifiiffffffffffffff_param_7,
	.param .f32 _Z7computefifiiffffffffffffff_param_8,
	.param .f32 _Z7computefifiiffffffffffffff_param_9,
	.param .f32 _Z7computefifiiffffffffffffff_param_10,
	.param .f32 _Z7computefifiiffffffffffffff_param_11,
	.param .f32 _Z7computefifiiffffffffffffff_param_12,
	.param .f32 _Z7computefifiiffffffffffffff_param_13,
	.param .f32 _Z7computefifiiffffffffffffff_param_14,
	.param .f32 _Z7computefifiiffffffffffffff_param_15,
	.param .f32 _Z7computefifiiffffffffffffff_param_16,
	.param .f32 _Z7computefifiiffffffffffffff_param_17,
	.param .f32 _Z7computefifiiffffffffffffff_param_18
)
{
	.local .align 8 .b8 	__local_depot0[8];
	.reg .b64 	%SP;
	.reg .b64 	%SPL;
	.reg .pred 	%p<19>;
	.reg .b32 	%r<16>;
	.reg .b32 	%f<90>;
	.reg .b64 	%rd<5>;
	.reg .b64 	%fd<2>;

	mov.u64 	%SPL, __local_depot0;
	cvta.local.u64 	%SP, %SPL;
	ld.param.f32 	%f89, [_Z7computefifiiffffffffffffff_param_0];
	ld.param.u32 	%r7, [_Z7computefifiiffffffffffffff_param_1];
	ld.param.f32 	%f26, [_Z7computefifiiffffffffffffff_param_2];
	ld.param.u32 	%r8, [_Z7computefifiiffffffffffffff_param_3];
	ld.param.u32 	%r9, [_Z7computefifiiffffffffffffff_param_4];
	ld.param.f32 	%f16, [_Z7computefifiiffffffffffffff_param_5];
	ld.param.f32 	%f17, [_Z7computefifiiffffffffffffff_param_6];
	ld.param.f32 	%f18, [_Z7computefifiiffffffffffffff_param_7];
	ld.param.f32 	%f19, [_Z7computefifiiffffffffffffff_param_8];
	ld.param.f32 	%f20, [_Z7computefifiiffffffffffffff_param_10];
	ld.param.f32 	%f21, [_Z7computefifiiffffffffffffff_param_11];
	ld.param.f32 	%f22, [_Z7computefifiiffffffffffffff_param_12];
	ld.param.f32 	%f23, [_Z7computefifiiffffffffffffff_param_13];
	ld.param.f32 	%f24, [_Z7computefifiiffffffffffffff_param_14];
	ld.param.f32 	%f25, [_Z7computefifiiffffffffffffff_param_18];
	mov.f32 	%f27, 0f8589DB5D;
	div.rn.f32 	%f28, %f27, %f26;
	setp.geu.f32 	%p1, %f89, %f28;
	setp.lt.s32 	%p2, %r7, 1;
	or.pred  	%p3, %p1, %p2;
	@%p3 bra 	$L__BB0_13;
	add.f32 	%f29, %f17, %f18;
	cvt.rmi.f32.f32 	%f30, %f29;
	mov.f32 	%f31, 0f6E04082B;
	sub.f32 	%f32, %f31, %f30;
	abs.f32 	%f33, %f32;
	fma.rn.f32 	%f34, %f33, 0fBF000000, 0f3F000000;
	rsqrt.approx.ftz.f32 	%f35, %f34;
	mul.f32 	%f36, %f34, %f35;
	mul.f32 	%f37, %f35, 0fBF000000;
	fma.rn.f32 	%f38, %f36, %f37, 0f3F000000;
	fma.rn.f32 	%f39, %f36, %f38, %f36;
	setp.eq.f32 	%p4, %f33, 0f3F800000;
	selp.f32 	%f40, 0f00000000, %f39, %p4;
	setp.gt.f32 	%p5, %f33, 0f3F0F5C29;
	selp.f32 	%f41, %f40, %f33, %p5;
	copysign.f32 	%f42, %f32, %f41;
	mul.f32 	%f43, %f42, %f42;
	fma.rn.f32 	%f44, %f43, 0f3D10ECEF, 0f3C8B1ABB;
	fma.rn.f32 	%f45, %f44, %f43, 0f3CFC028C;
	fma.rn.f32 	%f46, %f45, %f43, 0f3D372139;
	fma.rn.f32 	%f47, %f46, %f43, 0f3D9993DB;
	fma.rn.f32 	%f48, %f47, %f43, 0f3E2AAAC6;
	mul.f32 	%f49, %f43, %f48;
	fma.rn.f32 	%f50, %f49, %f42, %f42;
	neg.f32 	%f51, %f50;
	selp.f32 	%f52, %f50, %f51, %p5;
	fma.rn.f32 	%f53, 0f3F6EE581, 0f3FD774EB, %f52;
	setp.gt.f32 	%p6, %f32, 0f3F0F5C29;
	selp.f32 	%f54, %f50, %f53, %p6;
	add.f32 	%f55, %f54, %f54;
	selp.f32 	%f56, %f55, %f54, %p5;
	fma.rn.f32 	%f1, %f56, 0f00000049, %f16;
	setp.lt.s32 	%p7, %r8, 1;
	add.f32 	%f2, %f19, 0f0000000A;
	add.f32 	%f88, %f20, %f21;
	@%p7 bra 	$L__BB0_11;
	setp.gt.s32 	%p9, %r9, 0;
	@%p9 bra 	$L__BB0_12;
	and.b32  	%r1, %r8, 3;
	and.b32  	%r11, %r8, 2147483644;
	neg.s32 	%r2, %r11;
	mov.b32 	%r14, 0;
$L__BB0_4:
	setp.lt.u32 	%p10, %r8, 4;
	mov.f32 	%f88, %f1;
	@%p10 bra 	$L__BB0_7;
	mov.u32 	%r15, %r2;
	mov.f32 	%f88, %f1;
$L__BB0_6:
	add.f32 	%f58, %f2, %f88;
	add.f32 	%f59, %f2, %f58;
	add.f32 	%f60, %f2, %f59;
	add.f32 	%f88, %f2, %f60;
	add.s32 	%r15, %r15, 4;
	setp.ne.s32 	%p11, %r15, 0;
	@%p11 bra 	$L__BB0_6;
$L__BB0_7:
	setp.eq.s32 	%p12, %r1, 0;
	@%p12 bra 	$L__BB0_10;
	setp.eq.s32 	%p13, %r1, 1;
	add.f32 	%f88, %f2, %f88;
	@%p13 bra 	$L__BB0_10;
	setp.eq.s32 	%p14, %r1, 2;
	add.f32 	%f61, %f2, %f88;
	add.f32 	%f62, %f2, %f61;
	selp.f32 	%f88, %f61, %f62, %p14;
$L__BB0_10:
	add.s32 	%r14, %r14, 1;
	setp.eq.s32 	%p15, %r14, %r7;
	@%p15 bra 	$L__BB0_12;
	bra.uni 	$L__BB0_4;
$L__BB0_11:
	setp.gt.s32 	%p8, %r9, 0;
	selp.f32 	%f88, %f88, %f1, %p8;
$L__BB0_12:
	mov.f32 	%f63, 0fBAEC6010;
	sub.f32 	%f64, %f63, %f24;
	fma.rn.f32 	%f65, %f64, 0f12AFDAD6, %f23;
	sqrt.rn.f32 	%f66, %f65;
	div.rn.f32 	%f67, %f22, %f66;
	abs.f32 	%f68, %f67;
	mul.f32 	%f69, %f68, 0f4038AA3B;
	ex2.approx.ftz.f32 	%f70, %f69;
	add.f32 	%f71, %f70, 0f3F800000;
	rcp.approx.ftz.f32 	%f72, %f71;
	fma.rn.f32 	%f73, %f72, 0fC0000000, 0f3F800000;
	setp.ge.f32 	%p16, %f68, 0f41102CB4;
	selp.f32 	%f74, 0f3F800000, %f73, %p16;
	copysign.f32 	%f75, %f67, %f74;
	mul.f32 	%f76, %f67, %f67;
	fma.rn.f32 	%f77, %f76, 0f3C80F082, 0fBD563CAE;
	fma.rn.f32 	%f78, %f77, %f76, 0f3E085941;
	fma.rn.f32 	%f79, %f78, %f76, 0fBEAAA9ED;
	fma.rn.f32 	%f80, %f79, %f76, 0f00000000;
	fma.rn.f32 	%f81, %f80, %f67, %f67;
	setp.ge.f32 	%p17, %f68, 0f3F19999A;
	selp.f32 	%f82, %f75, %f81, %p17;
	setp.gtu.f32 	%p18, %f88, %f82;
	div.rn.f32 	%f83, %f25, 0fABAB6EAD;
	selp.f32 	%f89, %f88, %f83, %p18;
$L__BB0_13:
	add.u64 	%rd1, %SP, 0;
	add.u64 	%rd2, %SPL, 0;
	cvt.f64.f32 	%fd1, %f89;
	st.local.f64 	[%rd2], %fd1;
	mov.u64 	%rd3, $str;
	cvta.global.u64 	%rd4, %rd3;
	{ // callseq 0, 0
	.param .b64 param0;
	st.param.b64 	[param0], %rd4;
	.param .b64 param1;
	st.param.b64 	[param1], %rd1;
	.param .b32 retval0;
	call.uni (retval0), 
	vprintf, 
	(
	param0, 
	param1
	);
	ld.param.b32 	%r12, [retval0];
	} // callseq 0
	ret;

}


// ===== COMPILED SASS (sm_100) =====

	.target	sm_100

	.elftype	@"ET_EXEC"


//--------------------- .note.nv.tkinfo           --------------------------
	.section	.note.nv.tkinfo,"",@"SHT_NOTE"
	.sectionflags	@"SHF_NOTE_NV_TKINFO"
	.tkinfo
        /*0018*/ 	.word	0x00000002
        /*0030*/ 	.string	""
        /*0030*/ 	.string	"ptxas"
        /*0030*/ 	.string	"Cuda compilation tools, release 13.0, V13.0.88"
        /*0030*/ 	.string	"Build cuda_13.0.r13.0/compiler.36424714_0"
        /*0030*/ 	.string	"-arch sm_100 -m 64 "



//--------------------- .note.nv.cuinfo           --------------------------
	.section	.note.nv.cuinfo,"",@"SHT_NOTE"
	.sectionflags	@"SHF_NOTE_NV_CUINFO"
        /*0018*/ 	.short	0x0002
        /*001a*/ 	.short	0x0064
        /*001c*/ 	.short	0x0082
	.zero		2


//--------------------- .nv.info                  --------------------------
	.section	.nv.info,"",@"SHT_CUDA_INFO"
	.align	4


	//----- nvinfo : EIATTR_REGCOUNT
	.align		4
        /*0000*/ 	.byte	0x04, 0x2f
        /*0002*/ 	.short	(.L_2 - .L_1)
	.align		4
.L_1:
        /*0004*/ 	.word	index@(_Z7computefifiiffffffffffffff)
        /*0008*/ 	.word	0x00000018


	//----- nvinfo : EIATTR_FRAME_SIZE
	.align		4
.L_2:
        /*000c*/ 	.byte	0x04, 0x11
        /*000e*/ 	.short	(.L_4 - .L_3)
	.align		4
.L_3:
        /*0010*/ 	.word	index@($__internal_1_$__cuda_sm3x_div_rn_noftz_f32_slowpath)
        /*0014*/ 	.word	0x00000008


	//----- nvinfo : EIATTR_FRAME_SIZE
	.align		4
.L_4:
        /*0018*/ 	.byte	0x04, 0x11
        /*001a*/ 	.short	(.L_6 - .L_5)
	.align		4
.L_5:
        /*001c*/ 	.word	index@($__internal_0_$__cuda_sm20_sqrt_rn_f32_slowpath)
        /*0020*/ 	.word	0x00000008


	//----- nvinfo : EIATTR_FRAME_SIZE
	.align		4
.L_6:
        /*0024*/ 	.byte	0x04, 0x11
        /*0026*/ 	.short	(.L_8 - .L_7)
	.align		4
.L_7:
        /*0028*/ 	.word	index@(_Z7computefifiiffffffffffffff)
        /*002c*/ 	.word	0x00000008


	//----- nvinfo : EIATTR_MIN_STACK_SIZE
	.align		4
.L_8:
        /*0030*/ 	.byte	0x04, 0x12
        /*0032*/ 	.short	(.L_10 - .L_9)
	.align		4
.L_9:
        /*0034*/ 	.word	index@(_Z7computefifiiffffffffffffff)
        /*0038*/ 	.word	0x00000008
.L_10:


//--------------------- .nv.compat                --------------------------
	.section	.nv.compat,"",@"SHT_CUDA_COMPAT_INFO"
	.align	4
        /*0000*/ 	.byte	0x02, 0x09, 0x00, 0x00, 0x02, 0x02, 0x01, 0x00, 0x02, 0x05, 0x05, 0x00, 0x03, 0x07, 0x01, 0x01
        /*0010*/ 	.byte	0x02, 0x03, 0x00, 0x00, 0x02, 0x06, 0x01, 0x00, 0x04, 0x0b, 0x08, 0x00, 0x01, 0x00, 0x00, 0x00
        /*0020*/ 	.byte	0x00, 0x00, 0x00, 0x00


//--------------------- .nv.info._Z7computefifiiffffffffffffff --------------------------
	.section	.nv.info._Z7computefifiiffffffffffffff,"",@"SHT_CUDA_INFO"
	.sectionflags	@""
	.align	4


	//----- nvinfo : EIATTR_CUDA_API_VERSION
	.align		4
        /*0000*/ 	.byte	0x04, 0x37
        /*0002*/ 	.short	(.L_12 - .L_11)
.L_11:
        /*0004*/ 	.word	0x00000082


	//----- nvinfo : EIATTR_KPARAM_INFO
	.align		4
.L_12:
        /*0008*/ 	.byte	0x04, 0x17
        /*000a*/ 	.short	(.L_14 - .L_13)
.L_13:
        /*000c*/ 	.word	0x00000000
        /*0010*/ 	.short	0x0012
        /*0012*/ 	.short	0x0048
        /*0014*/ 	.byte	0x00, 0xf0, 0x11, 0x00


	//----- nvinfo : EIATTR_KPARAM_INFO
	.align		4
.L_14:
        /*0018*/ 	.byte	0x04, 0x17
        /*001a*/ 	.short	(.L_16 - .L_15)
.L_15:
        /*001c*/ 	.word	0x00000000
        /*0020*/ 	.short	0x0011
        /*0022*/ 	.short	0x0044
        /*0024*/ 	.byte	0x00, 0xf0, 0x11, 0x00


	//----- nvinfo : EIATTR_KPARAM_INFO
	.align		4
.L_16:
        /*0028*/ 	.byte	0x04, 0x17
        /*002a*/ 	.short	(.L_18 - .L_17)
.L_17:
        /*002c*/ 	.word	0x00000000
        /*0030*/ 	.short	0x0010
        /*0032*/ 	.short	0x0040
        /*0034*/ 	.byte	0x00, 0xf0, 0x11, 0x00


	//----- nvinfo : EIATTR_KPARAM_INFO
	.align		4
.L_18:
        /*0038*/ 	.byte	0x04, 0x17
        /*003a*/ 	.short	(.L_20 - .L_19)
.L_19:
        /*003c*/ 	.word	0x00000000
        /*0040*/ 	.short	0x000f
        /*0042*/ 	.short	0x003c
        /*0044*/ 	.byte	0x00, 0xf0, 0x11, 0x00


	//----- nvinfo : EIATTR_KPARAM_INFO
	.align		4
.L_20:
        /*0048*/ 	.byte	0x04, 0x17
        /*004a*/ 	.short	(.L_22 - .L_21)
.L_21:
        /*004c*/ 	.word	0x00000000
        /*0050*/ 	.short	0x000e
        /*0052*/ 	.short	0x0038
        /*0054*/ 	.byte	0x00, 0xf0, 0x11, 0x00


	//----- nvinfo : EIATTR_KPARAM_INFO
	.align		4
.L_22:
        /*0058*/ 	.byte	0x04, 0x17
        /*005a*/ 	.short	(.L_24 - .L_23)
.L_23:
        /*005c*/ 	.word	0x00000000
        /*0060*/ 	.short	0x000d
        /*0062*/ 	.short	0x0034
        /*0064*/ 	.byte	0x00, 0xf0, 0x11, 0x00


	//----- nvinfo : EIATTR_KPARAM_INFO
	.align		4
.L_24:
        /*0068*/ 	.byte	0x04, 0x17
        /*006a*/ 	.short	(.L_26 - .L_25)
.L_25:
        /*006c*/ 	.word	0x00000000
        /*0070*/ 	.short	0x000c
        /*0072*/ 	.short	0x0030
        /*0074*/ 	.byte	0x00, 0xf0, 0x11, 0x00


	//----- nvinfo : EIATTR_KPARAM_INFO
	.align		4
.L_26:
        /*0078*/ 	.byte	0x04, 0x17
        /*007a*/ 	.short	(.L_28 - .L_27)
.L_27:
        /*007c*/ 	.word	0x00000000
        /*0080*/ 	.short	0x000b
        /*0082*/ 	.short	0x002c
        /*0084*/ 	.byte	0x00, 0xf0, 0x11, 0x00


	//----- nvinfo : EIATTR_KPARAM_INFO
	.align		4
.L_28:
        /*0088*/ 	.byte	0x04, 0x17
        /*008a*/ 	.short	(.L_30 - .L_29)
.L_29:
        /*008c*/ 	.word	0x00000000
        /*0090*/ 	.short	0x000a
        /*0092*/ 	.short	0x0028
        /*0094*/ 	.byte	0x00, 0xf0, 0x11, 0x00


	//----- nvinfo : EIATTR_KPARAM_INFO
	.align		4
.L_30:
        /*0098*/ 	.byte	0x04, 0x17
        /*009a*/ 	.short	(.L_32 - .L_31)
.L_31:
        /*009c*/ 	.word	0x00000000
        /*00a0*/ 	.short	0x0009
        /*00a2*/ 	.short	0x0024
        /*00a4*/ 	.byte	0x00, 0xf0, 0x11, 0x00


	//----- nvinfo : EIATTR_KPARAM_INFO
	.align		4
.L_32:
        /*00a8*/ 	.byte	0x04, 0x17
        /*00aa*/ 	.short	(.L_34 - .L_33)
.L_33:
        /*00ac*/ 	.word	0x00000000
        /*00b0*/ 	.short	0x0008
        /*00b2*/ 	.short	0x0020
        /*00b4*/ 	.byte	0x00, 0xf0, 0x11, 0x00


	//----- nvinfo : EIATTR_KPARAM_INFO
	.align		4
.L_34:
        /*00b8*/ 	.byte	0x04, 0x17
        /*00ba*/ 	.short	(.L_36 - .L_35)
.L_35:
        /*00bc*/ 	.word	0x00000000
        /*00c0*/ 	.short	0x0007
        /*00c2*/ 	.short	0x001c
        /*00c4*/ 	.byte	0x00, 0xf0, 0x11, 0x00


	//----- nvinfo : EIATTR_KPARAM_INFO
	.align		4
.L_36:
        /*00c8*/ 	.byte	0x04, 0x17
        /*00ca*/ 	.short	(.L_38 - .L_37)
.L_37:
        /*00cc*/ 	.word	0x00000000
        /*00d0*/ 	.short	0x0006
        /*00d2*/ 	.short	0x0018
        /*00d4*/ 	.byte	0x00, 0xf0, 0x11, 0x00


	//----- nvinfo : EIATTR_KPARAM_INFO
	.align		4
.L_38:
        /*00d8*/ 	.byte	0x04, 0x17
        /*00da*/ 	.short	(.L_40 - .L_39)
.L_39:
        /*00dc*/ 	.word	0x00000000
        /*00e0*/ 	.short	0x0005
        /*00e2*/ 	.short	0x0014
        /*00e4*/ 	.byte	0x00, 0xf0, 0x11, 0x00


	//----- nvinfo : EIATTR_KPARAM_INFO
	.align		4
.L_40:
        /*00e8*/ 	.byte	0x04, 0x17
        /*00ea*/ 	.short	(.L_42 - .L_41)
.L_41:
        /*00ec*/ 	.word	0x00000000
        /*00f0*/ 	.short	0x0004
        /*00f2*/ 	.short	0x0010
        /*00f4*/ 	.byte	0x00, 0xf0, 0x11, 0x00


	//----- nvinfo : EIATTR_KPARAM_INFO
	.align		4
.L_42:
        /*00f8*/ 	.byte	0x04, 0x17
        /*00fa*/ 	.short	(.L_44 - .L_43)
.L_43:
        /*00fc*/ 	.word	0x00000000
        /*0100*/ 	.short	0x0003
        /*0102*/ 	.short	0x000c
        /*0104*/ 	.byte	0x00, 0xf0, 0x11, 0x00


	//----- nvinfo : EIATTR_KPARAM_INFO
	.align		4
.L_44:
        /*0108*/ 	.byte	0x04, 0x17
        /*010a*/ 	.short	(.L_46 - .L_45)
.L_45:
        /*010c*/ 	.word	0x00000000
        /*0110*/ 	.short	0x0002
        /*0112*/ 	.short	0x0008
        /*0114*/ 	.byte	0x00, 0xf0, 0x11, 0x00


	//----- nvinfo : EIATTR_KPARAM_INFO
	.align		4
.L_46:
        /*0118*/ 	.byte	0x04, 0x17
        /*011a*/ 	.short	(.L_48 - .L_47)
.L_47:
        /*011c*/ 	.word	0x00000000
        /*0120*/ 	.short	0x0001
        /*0122*/ 	.short	0x0004
        /*0124*/ 	.byte	0x00, 0xf0, 0x11, 0x00


	//----- nvinfo : EIATTR_KPARAM_INFO
	.align		4
.L_48:
        /*0128*/ 	.byte	0x04, 0x17
        /*012a*/ 	.short	(.L_50 - .L_49)
.L_49:
        /*012c*/ 	.word	0x00000000
        /*0130*/ 	.short	0x0000
        /*0132*/ 	.short	0x0000
        /*0134*/ 	.byte	0x00, 0xf0, 0x11, 0x00


	//----- nvinfo : EIATTR_SPARSE_MMA_MASK
	.align		4
.L_50:
        /*0138*/ 	.byte	0x03, 0x50
        /*013a*/ 	.short	0x0000


	//----- nvinfo : EIATTR_MAXREG_COUNT
	.align		4
        /*013c*/ 	.byte	0x03, 0x1b
        /*013e*/ 	.short	0x00ff


	//----- nvinfo : EIATTR_EXTERNS
	.align		4
        /*0140*/ 	.byte	0x04, 0x0f
        /*0142*/ 	.short	(.L_52 - .L_51)


	//   ....[0]....
	.align		4
.L_51:
        /*0144*/ 	.word	index@(vprintf)


	//----- nvinfo : EIATTR_MERCURY_ISA_VERSION
	.align		4
.L_52:
        /*0148*/ 	.byte	0x03, 0x5f
        /*014a*/ 	.short	0x0101


	//----- nvinfo : EIATTR_VRC_CTA_INIT_COUNT
	.align		4
        /*014c*/ 	.byte	0x02, 0x4a
	.zero		1
	.zero		1


	//----- nvinfo : EIATTR_SYSCALL_OFFSETS
	.align		4
        /*0150*/ 	.byte	0x04, 0x46
        /*0152*/ 	.short	(.L_54 - .L_53)


	//   ....[0]....
.L_53:
        /*0154*/ 	.word	0x00000d70


	//----- nvinfo : EIATTR_EXIT_INSTR_OFFSETS
	.align		4
.L_54:
        /*0158*/ 	.byte	0x04, 0x1c
        /*015a*/ 	.short	(.L_56 - .L_55)


	//   ....[0]....
.L_55:
        /*015c*/ 	.word	0x00000d80


	//----- nvinfo : EIATTR_CRS_STACK_SIZE
	.align		4
.L_56:
        /*0160*/ 	.byte	0x04, 0x1e
        /*0162*/ 	.short	(.L_58 - .L_57)
.L_57:
        /*0164*/ 	.word	0x00000000


	//----- nvinfo : EIATTR_CBANK_PARAM_SIZE
	.align		4
.L_58:
        /*0168*/ 	.byte	0x03, 0x19
        /*016a*/ 	.short	0x004c


	//----- nvinfo : EIATTR_PARAM_CBANK
	.align		4
        /*016c*/ 	.byte	0x04, 0x0a
        /*016e*/ 	.short	(.L_60 - .L_59)
	.align		4
.L_59:
        /*0170*/ 	.word	index@(.nv.constant0._Z7computefifiiffffffffffffff)
        /*0174*/ 	.short	0x0380
        /*0176*/ 	.short	0x004c


	//----- nvinfo : EIATTR_SW_WAR
	.align		4
.L_60:
        /*0178*/ 	.byte	0x04, 0x36
        /*017a*/ 	.short	(.L_62 - .L_61)
.L_61:
        /*017c*/ 	.word	0x00000008
.L_62:


//--------------------- .nv.callgraph             --------------------------
	.section	.nv.callgraph,"",@"SHT_CUDA_CALLGRAPH"
	.align	4
	.sectionentsize	8
	.align		4
        /*0000*/ 	.word	0x00000000
	.align		4
        /*0004*/ 	.word	0xffffffff
	.align		4
        /*0008*/ 	.word	index@(_Z7computefifiiffffffffffffff)
	.align		4
        /*000c*/ 	.word	index@(vprintf)
	.align		4
        /*0010*/ 	.word	0x00000000
	.align		4
        /*0014*/ 	.word	0xfffffffe
	.align		4
        /*0018*/ 	.word	0x00000000
	.align		4
        /*001c*/ 	.word	0xfffffffd
	.align		4
        /*0020*/ 	.word	0x00000000
	.align		4
        /*0024*/ 	.word	0xfffffffc


//--------------------- .nv.constant4             --------------------------
	.section	.nv.constant4,"a",@progbits
	.align	8
	.align		8
.nv.constant4:
        /*0000*/ 	.dword	vprintf
	.align		8
        /*0008*/ 	.dword	$str


//--------------------- .text._Z7computefifiiffffffffffffff --------------------------
	.section	.text._Z7computefifiiffffffffffffff,"ax",@progbits
	.align	128
        .global         _Z7computefifiiffffffffffffff
        .type           _Z7computefifiiffffffffffffff,@function
        .size           _Z7computefifiiffffffffffffff,(.L_x_27 - _Z7computefifiiffffffffffffff)
        .other          _Z7computefifiiffffffffffffff,@"STO_CUDA_ENTRY STV_DEFAULT"
_Z7computefifiiffffffffffffff:
.text._Z7computefifiiffffffffffffff:
[----:B------:R-:W0:Y:S08]  /*0000*/  LDC R1, c[0x0][0x37c] ;  /* 0x0000df00ff017b82 */ /* 0x000e300000000800 */
[----:B------:R-:W1:Y:S01]  /*0010*/  LDC R4, c[0x0][0x388] ;  /* 0x0000e200ff047b82 */ /* 0x000e620000000800 */
[----:B------:R-:W2:Y:S01]  /*0020*/  LDCU UR4, c[0x0][0x2f8] ;  /* 0x00005f00ff0477ac */ /* 0x000ea20008000800 */
[----:B0-----:R-:W-:Y:S01]  /*0030*/  IADD3 R1, PT, PT, R1, -0x8, RZ ;  /* 0xfffffff801017810 */ /* 0x001fe20007ffe0ff */
[----:B------:R-:W-:Y:S01]  /*0040*/  UMOV UR6, 0x589db5d ;  /* 0x0589db5d00067882 */ /* 0x000fe20000000000 */
[----:B------:R-:W0:Y:S01]  /*0050*/  LDCU UR7, c[0x0][0x380] ;  /* 0x00007000ff0777ac */ /* 0x000e220008000800 */
[----:B------:R-:W-:Y:S01]  /*0060*/  IMAD.U32 R5, RZ, RZ, UR6 ;  /* 0x00000006ff057e24 */ /* 0x000fe2000f8e00ff */
[----:B------:R-:W3:Y:S01]  /*0070*/  LDCU UR5, c[0x0][0x2fc] ;  /* 0x00005f80ff0577ac */ /* 0x000ee20008000800 */
[----:B--2---:R-:W-:Y:S01]  /*0080*/  IADD3 R6, P1, PT, R1, UR4, RZ ;  /* 0x0000000401067c10 */ /* 0x004fe2000ff3e0ff */
[----:B-1----:R-:W1:Y:S04]  /*0090*/  MUFU.RCP R0, R4 ;  /* 0x0000000400007308 */ /* 0x002e680000001000 */
[----:B---3--:R-:W-:-:S04]  /*00a0*/  IMAD.X R7, RZ, RZ, UR5, P1 ;  /* 0x00000005ff077e24 */ /* 0x008fc800088e06ff */
[----:B------:R-:W2:Y:S01]  /*00b0*/  FCHK P0, -R5, R4 ;  /* 0x0000000405007302 */ /* 0x000ea20000000100 */
[----:B-1----:R-:W-:-:S04]  /*00c0*/  FFMA R3, R0, -R4, 1 ;  /* 0x3f80000000037423 */ /* 0x002fc80000000804 */
[----:B------:R-:W-:-:S04]  /*00d0*/  FFMA R0, R0, R3, R0 ;  /* 0x0000000300007223 */ /* 0x000fc80000000000 */
[----:B------:R-:W-:-:S04]  /*00e0*/  FFMA R3, R0, -1.296399942810202597e-35, RZ ;  /* 0x8589db5d00037823 */ /* 0x000fc800000000ff */
[----:B------:R-:W-:-:S04]  /*00f0*/  FFMA R2, R3, -R4, -1.296399942810202597e-35 ;  /* 0x8589db5d03027423 */ /* 0x000fc80000000804 */
[----:B------:R-:W-:Y:S01]  /*0100*/  FFMA R3, R0, R2, R3 ;  /* 0x0000000200037223 */ /* 0x000fe20000000003 */
[----:B0-----:R-:W-:Y:S01]  /*0110*/  MOV R0, UR7 ;  /* 0x0000000700007c02 */ /* 0x001fe20008000f00 */
[----:B--2---:R-:W-:Y:S06]  /*0120*/  @!P0 BRA `(.L_x_0) ;  /* 0x0000000000148947 */ /* 0x004fec0003800000 */
[----:B------:R-:W0:Y:S01]  /*0130*/  LDC R3, c[0x0][0x388] ;  /* 0x0000e200ff037b82 */ /* 0x000e220000000800 */
[----:B------:R-:W-:Y:S01]  /*0140*/  HFMA2 R2, -RZ, RZ, -8.4459781646728515625e-05, -235.625 ;  /* 0x8589db5dff027431 */ /* 0x000fe200000001ff */
[----:B------:R-:W-:-:S07]  /*0150*/  MOV R8, 0x170 ;  /* 0x0000017000087802 */ /* 0x000fce0000000f00 */
[----:B0-----:R-:W-:Y:S05]  /*0160*/  CALL.REL.NOINC `($__internal_1_$__cuda_sm3x_div_rn_noftz_f32_slowpath) ;  /* 0x0000000c00687944 */ /* 0x001fea0003c00000 */
[----:B------:R-:W-:-:S07]  /*0170*/  IMAD.MOV.U32 R3, RZ, RZ, R2 ;  /* 0x000000ffff037224 */ /* 0x000fce00078e0002 */
.L_x_0:
[----:B------:R-:W0:Y:S02]  /*0180*/  LDC.64 R4, c[0x0][0x380] ;  /* 0x0000e000ff047b82 */ /* 0x000e240000000a00 */
[----:B0-----:R-:W-:-:S04]  /*0190*/  ISETP.GE.AND P0, PT, R5, 0x1, PT ;  /* 0x000000010500780c */ /* 0x001fc80003f06270 */
[----:B------:R-:W-:-:S13]  /*01a0*/  FSETP.LEU.OR P0, PT, R3, R4, !P0 ;  /* 0x000000040300720b */ /* 0x000fda000470b400 */
[----:B------:R-:W-:Y:S05]  /*01b0*/  @P0 BRA `(.L_x_1) ;  /* 0x0000000800cc0947 */ /* 0x000fea0003800000 */
[----:B------:R-:W0:Y:S01]  /*01c0*/  LDC.64 R2, c[0x0][0x398] ;  /* 0x0000e600ff027b82 */ /* 0x000e220000000a00 */
[----:B------:R-:W-:-:S07]  /*01d0*/  IMAD.MOV.U32 R9, RZ, RZ, 0x3d10ecef ;  /* 0x3d10ecefff097424 */ /* 0x000fce00078e00ff */
[----:B------:R-:W1:Y:S08]  /*01e0*/  LDC R10, c[0x0][0x38c] ;  /* 0x0000e300ff0a7b82 */ /* 0x000e700000000800 */
[----:B------:R-:W2:Y:S01]  /*01f0*/  LDC.64 R12, c[0x0][0x3a8] ;  /* 0x0000ea00ff0c7b82 */ /* 0x000ea20000000a00 */
[----:B0-----:R-:W-:Y:S01]  /*0200*/  FADD R0, R2, R3 ;  /* 0x0000000302007221 */ /* 0x001fe20000000000 */
[----:B------:R-:W-:-:S05]  /*0210*/  MOV R3, 0x3f000000 ;  /* 0x3f00000000037802 */ /* 0x000fca0000000f00 */
[----:B------:R-:W0:Y:S02]  /*0220*/  FRND.FLOOR R0, R0 ;  /* 0x0000000000007307 */ /* 0x000e240000205000 */
[----:B0-----:R-:W-:-:S04]  /*0230*/  FADD R2, -R0, 1.02154739411833073750e+28 ;  /* 0x6e04082b00027421 */ /* 0x001fc80000000100 */
[C---:B------:R-:W-:Y:S01]  /*0240*/  FFMA R3, |R2|.reuse, -R3, 0.5 ;  /* 0x3f00000002037423 */ /* 0x040fe20000000a03 */
[C---:B------:R-:W-:Y:S02]  /*0250*/  FSETP.NEU.AND P1, PT, |R2|.reuse, 1, PT ;  /* 0x3f8000000200780b */ /* 0x040fe40003f2d200 */
[----:B------:R-:W-:Y:S01]  /*0260*/  FSETP.GT.AND P0, PT, |R2|, 0.56000000238418579102, PT ;  /* 0x3f0f5c290200780b */ /* 0x000fe20003f04200 */
[----:B------:R-:W0:Y:S02]  /*0270*/  MUFU.RSQ R4, R3 ;  /* 0x0000000300047308 */ /* 0x000e240000001400 */
[----:B0-----:R-:W-:Y:S01]  /*0280*/  FMUL R5, R3, R4 ;  /* 0x0000000403057220 */ /* 0x001fe20000400000 */
[----:B------:R-:W-:-:S04]  /*0290*/  FMUL R4, R4, -0.5 ;  /* 0xbf00000004047820 */ /* 0x000fc80000400000 */
[----:B------:R-:W-:-:S04]  /*02a0*/  FFMA R4, R5, R4, 0.5 ;  /* 0x3f00000005047423 */ /* 0x000fc80000000004 */
[----:B------:R-:W-:-:S05]  /*02b0*/  FFMA R4, R5, R4, R5 ;  /* 0x0000000405047223 */ /* 0x000fca0000000005 */
[----:B------:R-:W-:Y:S01]  /*02c0*/  FSEL R5, R4, RZ, P1 ;  /* 0x000000ff04057208 */ /* 0x000fe20000800000 */
[----:B--2---:R-:W-:Y:S01]  /*02d0*/  FADD R4, R12, R13 ;  /* 0x0000000d0c047221 */ /* 0x004fe20000000000 */
[----:B------:R-:W-:Y:S02]  /*02e0*/  FSETP.GT.AND P1, PT, R2, 0.56000000238418579102, PT ;  /* 0x3f0f5c290200780b */ /* 0x000fe40003f24000 */
[----:B------:R-:W-:-:S04]  /*02f0*/  FSEL R5, R5, |R2|, P0 ;  /* 0x4000000205057208 */ /* 0x000fc80000000000 */
[----:B------:R-:W-:-:S05]  /*0300*/  LOP3.LUT R5, R5, 0x80000000, R2, 0xb8, !PT ;  /* 0x8000000005057812 */ /* 0x000fca00078eb802 */
[----:B------:R-:W-:-:S04]  /*0310*/  FMUL R0, R5, R5 ;  /* 0x0000000505007220 */ /* 0x000fc80000400000 */
[C---:B------:R-:W-:Y:S02]  /*0320*/  FFMA R3, R0.reuse, R9, 0.016980519518256187439 ;  /* 0x3c8b1abb00037423 */ /* 0x040fe40000000009 */
[----:B------:R-:W0:Y:S02]  /*0330*/  LDC R9, c[0x0][0x394] ;  /* 0x0000e500ff097b82 */ /* 0x000e240000000800 */
[----:B------:R-:W-:-:S04]  /*0340*/  FFMA R3, R0, R3, 0.030762933194637298584 ;  /* 0x3cfc028c00037423 */ /* 0x000fc80000000003 */
[----:B------:R-:W-:-:S04]  /*0350*/  FFMA R3, R0, R3, 0.044709417968988418579 ;  /* 0x3d37213900037423 */ /* 0x000fc80000000003 */
[----:B------:R-:W-:-:S04]  /*0360*/  FFMA R3, R0, R3, 0.074989043176174163818 ;  /* 0x3d9993db00037423 */ /* 0x000fc80000000003 */
[----:B------:R-:W-:-:S04]  /*0370*/  FFMA R3, R0, R3, 0.16666707396507263184 ;  /* 0x3e2aaac600037423 */ /* 0x000fc80000000003 */
[----:B------:R-:W-:Y:S01]  /*0380*/  FMUL R0, R0, R3 ;  /* 0x0000000300007220 */ /* 0x000fe20000400000 */
[----:B------:R-:W-:-:S03]  /*0390*/  HFMA2 R3, -RZ, RZ, 1.9599609375, 20144 ;  /* 0x3fd774ebff037431 */ /* 0x000fc600000001ff */
[----:B------:R-:W-:-:S05]  /*03a0*/  FFMA R0, R5, R0, R5 ;  /* 0x0000000005007223 */ /* 0x000fca0000000005 */
[----:B------:R-:W-:-:S05]  /*03b0*/  FSEL R2, R0, -R0, P0 ;  /* 0x8000000000027208 */ /* 0x000fca0000000000 */
[----:B------:R-:W-:Y:S01]  /*03c0*/  @!P1 FFMA R0, R3, 0.93318945169448852539, R2 ;  /* 0x3f6ee58103009823 */ /* 0x000fe20000000002 */
[----:B-1----:R-:W-:-:S03]  /*03d0*/  ISETP.GE.AND P1, PT, R10, 0x1, PT ;  /* 0x000000010a00780c */ /* 0x002fc60003f26270 */
[----:B------:R-:W-:-:S04]  /*03e0*/  @P0 FADD R0, R0, R0 ;  /* 0x0000000000000221 */ /* 0x000fc80000000000 */
[----:B0-----:R-:W-:-:S06]  /*03f0*/  FFMA R3, R0, 1.0229478789571164618e-43, R9 ;  /* 0x0000004900037823 */ /* 0x001fcc0000000009 */
[----:B------:R-:W-:Y:S05]  /*0400*/  @!P1 BRA `(.L_x_2) ;  /* 0x0000000400349947 */ /* 0x000fea0003800000 */
[----:B------:R-:W0:Y:S02]  /*0410*/  LDCU UR4, c[0x0][0x390] ;  /* 0x00007200ff0477ac */ /* 0x000e240008000800 */
[----:B0-----:R-:W-:-:S09]  /*0420*/  UISETP.GT.AND UP0, UPT, UR4, URZ, UPT ;  /* 0x000000ff0400728c */ /* 0x001fd2000bf04270 */
[----:B------:R-:W-:Y:S05]  /*0430*/  BRA.U UP0, `(.L_x_3) ;  /* 0x0000000500347547 */ /* 0x000fea000b800000 */
[----:B------:R-:W0:Y:S01]  /*0440*/  LDC R9, c[0x0][0x3a0] ;  /* 0x0000e800ff097b82 */ /* 0x000e220000000800 */
[C---:B------:R-:W-:Y:S01]  /*0450*/  LOP3.LUT R8, R10.reuse, 0x7ffffffc, RZ, 0xc0, !PT ;  /* 0x7ffffffc0a087812 */ /* 0x040fe200078ec0ff */
[----:B------:R-:W-:Y:S01]  /*0460*/  UMOV UR4, URZ ;  /* 0x000000ff00047c82 */ /* 0x000fe20008000000 */
[----:B------:R-:W-:-:S03]  /*0470*/  LOP3.LUT R2, R10, 0x3, RZ, 0xc0, !PT ;  /* 0x000000030a027812 */ /* 0x000fc600078ec0ff */
[----:B------:R-:W-:Y:S02]  /*0480*/  IMAD.MOV R5, RZ, RZ, -R8 ;  /* 0x000000ffff057224 */ /* 0x000fe400078e0a08 */
[----:B0-----:R-:W-:-:S07]  /*0490*/  FADD R9, R9, 1.4012984643248170709e-44 ;  /* 0x0000000a09097421 */ /* 0x001fce0000000000 */
.L_x_10:
[----:B------:R-:W0:Y:S01]  /*04a0*/  LDCU UR5, c[0x0][0x38c] ;  /* 0x00007180ff0577ac */ /* 0x000e220008000800 */
[----:B------:R-:W-:Y:S01]  /*04b0*/  MOV R4, R3 ;  /* 0x0000000300047202 */ /* 0x000fe20000000f00 */
[----:B0-----:R-:W-:-:S09]  /*04c0*/  UISETP.GE.U32.AND UP0, UPT, UR5, 0x4, UPT ;  /* 0x000000040500788c */ /* 0x001fd2000bf06070 */
[----:B------:R-:W-:Y:S05]  /*04d0*/  BRA.U !UP0, `(.L_x_4) ;  /* 0x0000000108cc7547 */ /* 0x000fea000b800000 */
[----:B------:R-:W-:Y:S02]  /*04e0*/  IMAD.MOV R0, RZ, RZ, -R8 ;  /* 0x000000ffff007224 */ /* 0x000fe400078e0a08 */
[----:B------:R-:W-:-:S03]  /*04f0*/  IMAD.MOV.U32 R4, RZ, RZ, R3 ;  /* 0x000000ffff047224 */ /* 0x000fc600078e0003 */
[----:B------:R-:W-:Y:S02]  /*0500*/  ISETP.GE.AND P0, PT, R0, RZ, PT ;  /* 0x000000ff0000720c */ /* 0x000fe40003f06270 */
[----:B------:R-:W-:-:S11]  /*0510*/  MOV R0, R5 ;  /* 0x0000000500007202 */ /* 0x000fd60000000f00 */
[----:B------:R-:W-:Y:S05]  /*0520*/  @P0 BRA `(.L_x_5) ;  /* 0x00000000009c0947 */ /* 0x000fea0003800000 */
[----:B------:R-:W-:Y:S02]  /*0530*/  IADD3 R10, PT, PT, -R0, RZ, RZ ;  /* 0x000000ff000a7210 */ /* 0x000fe40007ffe1ff */
[----:B------:R-:W-:Y:S02]  /*0540*/  PLOP3.LUT P0, PT, PT, PT, PT, 0x80, 0x8 ;  /* 0x000000000008781c */ /* 0x000fe40003f0f070 */
[----:B------:R-:W-:-:S13]  /*0550*/  ISETP.GT.AND P1, PT, R10, 0xc, PT ;  /* 0x0000000c0a00780c */ /* 0x000fda0003f24270 */
[----:B------:R-:W-:Y:S05]  /*0560*/  @!P1 BRA `(.L_x_6) ;  /* 0x0000000000509947 */ /* 0x000fea0003800000 */
[----:B------:R-:W-:-:S13]  /*0570*/  PLOP3.LUT P0, PT, PT, PT, PT, 0x8, 0x80 ;  /* 0x000000000080781c */ /* 0x000fda0003f0e170 */
.L_x_7:
[----:B------:R-:W-:Y:S01]  /*0580*/  FADD R4, R4, R9 ;  /* 0x0000000904047221 */ /* 0x000fe20000000000 */
[----:B------:R-:W-:-:S03]  /*0590*/  VIADD R0, R0, 0x10 ;  /* 0x0000001000007836 */ /* 0x000fc60000000000 */
[--C-:B------:R-:W-:Y:S02]  /*05a0*/  FADD R4, R4, R9.reuse ;  /* 0x0000000904047221 */ /* 0x100fe40000000000 */
[----:B------:R-:W-:Y:S02]  /*05b0*/  ISETP.GE.AND P1, PT, R0, -0xc, PT ;  /* 0xfffffff40000780c */ /* 0x000fe40003f26270 */
[----:B------:R-:W-:-:S04]  /*05c0*/  FADD R4, R4, R9 ;  /* 0x0000000904047221 */ /* 0x000fc80000000000 */
        /* <DEDUP_REMOVED lines=12> */
[----:B------:R-:W-:Y:S01]  /*0690*/  FADD R4, R4, R9 ;  /* 0x0000000904047221 */ /* 0x000fe20000000000 */
[----:B------:R-:W-:Y:S06]  /*06a0*/  @!P1 BRA `(.L_x_7) ;  /* 0xfffffffc00b49947 */ /* 0x000fec000383ffff */
.L_x_6:
[----:B------:R-:W-:-:S04]  /*06b0*/  IADD3 R10, PT, PT, -R0, RZ, RZ ;  /* 0x000000ff000a7210 */ /* 0x000fc80007ffe1ff */
[----:B------:R-:W-:-:S13]  /*06c0*/  ISETP.GT.AND P1, PT, R10, 0x4, PT ;  /* 0x000000040a00780c */ /* 0x000fda0003f24270 */
[----:B------:R-:W-:Y:S05]  /*06d0*/  @!P1 BRA `(.L_x_8) ;  /* 0x0000000000289947 */ /* 0x000fea0003800000 */
[--C-:B------:R-:W-:Y:S01]  /*06e0*/  FADD R4, R4, R9.reuse ;  /* 0x0000000904047221 */ /* 0x100fe20000000000 */
[----:B------:R-:W-:Y:S01]  /*06f0*/  PLOP3.LUT P0, PT, PT, PT, PT, 0x8, 0x80 ;  /* 0x000000000080781c */ /* 0x000fe20003f0e170 */
[----:B------:R-:W-:Y:S02]  /*0700*/  VIADD R0, R0, 0x8 ;  /* 0x0000000800007836 */ /* 0x000fe40000000000 */
[----:B------:R-:W-:-:S04]  /*0710*/  FADD R4, R4, R9 ;  /* 0x0000000904047221 */ /* 0x000fc80000000000 */
[----:B------:R-:W-:-:S04]  /*0720*/  FADD R4, R4, R9 ;  /* 0x0000000904047221 */ /* 0x000fc80000000000 */
[----:B------:R-:W-:-:S04]  /*0730*/  FADD R4, R4, R9 ;  /* 0x0000000904047221 */ /* 0x000fc80000000000 */
[----:B------:R-:W-:-:S04]  /*0740*/  FADD R4, R4, R9 ;  /* 0x0000000904047221 */ /* 0x000fc80000000000 */
[----:B------:R-:W-:-:S04]  /*0750*/  FADD R4, R4, R9 ;  /* 0x0000000904047221 */ /* 0x000fc80000000000 */
[----:B------:R-:W-:-:S04]  /*0760*/  FADD R4, R4, R9 ;  /* 0x0000000904047221 */ /* 0x000fc80000000000 */
[----:B------:R-:W-:-:S07]  /*0770*/  FADD R4, R4, R9 ;  /* 0x0000000904047221 */ /* 0x000fce0000000000 */
.L_x_8:
[----:B------:R-:W-:-:S13]  /*0780*/  ISETP.NE.OR P0, PT, R0, RZ, P0 ;  /* 0x000000ff0000720c */ /* 0x000fda0000705670 */
[----:B------:R-:W-:Y:S05]  /*0790*/  @!P0 BRA `(.L_x_4) ;  /* 0x00000000001c8947 */ /* 0x000fea0003800000 */
.L_x_5:
[----:B------:R-:W-:Y:S01]  /*07a0*/  IADD3 R0, PT, PT, R0, 0x4, RZ ;  /* 0x0000000400007810 */ /* 0x000fe20007ffe0ff */
[----:B------:R-:W-:-:S03]  /*07b0*/  FADD R4, R4, R9 ;  /* 0x0000000904047221 */ /* 0x000fc60000000000 */
[----:B------:R-:W-:Y:S01]  /*07c0*/  ISETP.NE.AND P0, PT, R0, RZ, PT ;  /* 0x000000ff0000720c */ /* 0x000fe20003f05270 */
[----:B------:R-:W-:-:S04]  /*07d0*/  FADD R4, R4, R9 ;  /* 0x0000000904047221 */ /* 0x000fc80000000000 */
[----:B------:R-:W-:-:S04]  /*07e0*/  FADD R4, R4, R9 ;  /* 0x0000000904047221 */ /* 0x000fc80000000000 */
[----:B------:R-:W-:-:S04]  /*07f0*/  FADD R4, R4, R9 ;  /* 0x0000000904047221 */ /* 0x000fc80000000000 */
[----:B------:R-:W-:Y:S05]  /*0800*/  @P0 BRA `(.L_x_5) ;  /* 0xfffffffc00e40947 */ /* 0x000fea000383ffff */
.L_x_4:
[----:B------:R-:W0:Y:S01]  /*0810*/  LDCU UR5, c[0x0][0x384] ;  /* 0x00007080ff0577ac */ /* 0x000e220008000800 */
[----:B------:R-:W-:Y:S01]  /*0820*/  ISETP.NE.AND P0, PT, R2, RZ, PT ;  /* 0x000000ff0200720c */ /* 0x000fe20003f05270 */
[----:B------:R-:W-:-:S04]  /*0830*/  UIADD3 UR4, UPT, UPT, UR4, 0x1, URZ ;  /* 0x0000000104047890 */ /* 0x000fc8000fffe0ff */
[----:B0-----:R-:W-:-:S08]  /*0840*/  UISETP.NE.AND UP0, UPT, UR4, UR5, UPT ;  /* 0x000000050400728c */ /* 0x001fd0000bf05270 */
[----:B------:R-:W-:Y:S05]  /*0850*/  @!P0 BRA `(.L_x_9) ;  /* 0x0000000000188947 */ /* 0x000fea0003800000 */
[----:B------:R-:W-:Y:S01]  /*0860*/  ISETP.NE.AND P0, PT, R2, 0x1, PT ;  /* 0x000000010200780c */ /* 0x000fe20003f05270 */
[----:B------:R-:W-:-:S03]  /*0870*/  FADD R4, R4, R9 ;  /* 0x0000000904047221 */ /* 0x000fc60000000000 */
[----:B------:R-:W-:-:S09]  /*0880*/  ISETP.NE.AND P1, PT, R2, 0x2, P0 ;  /* 0x000000020200780c */ /* 0x000fd20000725270 */
[----:B------:R-:W-:-:S04]  /*0890*/  @P0 FADD R0, R4, R9 ;  /* 0x0000000904000221 */ /* 0x000fc80000000000 */
[----:B------:R-:W-:-:S04]  /*08a0*/  @P1 FADD R0, R0, R9 ;  /* 0x0000000900001221 */ /* 0x000fc80000000000 */
[----:B------:R-:W-:-:S07]  /*08b0*/  @P0 IMAD.MOV.U32 R4, RZ, RZ, R0 ;  /* 0x000000ffff040224 */ /* 0x000fce00078e0000 */
.L_x_9:
[----:B------:R-:W-:Y:S05]  /*08c0*/  BRA.U !UP0, `(.L_x_3) ;  /* 0x0000000108107547 */ /* 0x000fea000b800000 */
[----:B------:R-:W-:Y:S05]  /*08d0*/  BRA `(.L_x_10) ;  /* 0xfffffff800f07947 */ /* 0x000fea000383ffff */
.L_x_2:
[----:B------:R-:W0:Y:S02]  /*08e0*/  LDCU UR4, c[0x0][0x390] ;  /* 0x00007200ff0477ac */ /* 0x000e240008000800 */
[----:B0-----:R-:W-:-:S04]  /*08f0*/  ISETP.LT.AND P0, PT, RZ, UR4, PT ;  /* 0x00000004ff007c0c */ /* 0x001fc8000bf01270 */
[----:B------:R-:W-:-:S09]  /*0900*/  FSEL R4, R4, R3, P0 ;  /* 0x0000000304047208 */ /* 0x000fd20000000000 */
.L_x_3:
[----:B------:R-:W0:Y:S08]  /*0910*/  LDC R0, c[0x0][0x3b8] ;  /* 0x0000ee00ff007b82 */ /* 0x000e300000000800 */
[----:B------:R-:W1:Y:S01]  /*0920*/  LDC R3, c[0x0][0x3b4] ;  /* 0x0000ed00ff037b82 */ /* 0x000e620000000800 */
[----:B0-----:R-:W-:-:S04]  /*0930*/  FADD R0, -R0, -0.001803399994969367981 ;  /* 0xbaec601000007421 */ /* 0x001fc80000000100 */
[----:B-1----:R-:W-:-:S04]  /*0940*/  FFMA R0, R0, 1.1097999896766396139e-27, R3 ;  /* 0x12afdad600007823 */ /* 0x002fc80000000003 */
[----:B------:R0:W1:Y:S01]  /*0950*/  MUFU.RSQ R3, R0 ;  /* 0x0000000000037308 */ /* 0x0000620000001400 */
[----:B------:R-:W-:-:S04]  /*0960*/  IADD3 R2, PT, PT, R0, -0xd000000, RZ ;  /* 0xf300000000027810 */ /* 0x000fc80007ffe0ff */
[----:B------:R-:W-:-:S13]  /*0970*/  ISETP.GT.U32.AND P0, PT, R2, 0x727fffff, PT ;  /* 0x727fffff0200780c */ /* 0x000fda0003f04070 */
[----:B01----:R-:W-:Y:S05]  /*0980*/  @!P0 BRA `(.L_x_11) ;  /* 0x0000000000108947 */ /* 0x003fea0003800000 */
[----:B------:R-:W-:-:S07]  /*0990*/  MOV R8, 0x9b0 ;  /* 0x000009b000087802 */ /* 0x000fce0000000f00 */
[----:B------:R-:W-:Y:S05]  /*09a0*/  CALL.REL.NOINC `($__internal_0_$__cuda_sm20_sqrt_rn_f32_slowpath) ;  /* 0x0000000000f87944 */ /* 0x000fea0003c00000 */
[----:B------:R-:W-:Y:S01]  /*09b0*/  MOV R3, R0 ;  /* 0x0000000000037202 */ /* 0x000fe20000000f00 */
[----:B------:R-:W-:Y:S06]  /*09c0*/  BRA `(.L_x_12) ;  /* 0x0000000000107947 */ /* 0x000fec0003800000 */
.L_x_11:
[----:B------:R-:W-:Y:S01]  /*09d0*/  FMUL.FTZ R5, R0, R3 ;  /* 0x0000000300057220 */ /* 0x000fe20000410000 */
[----:B------:R-:W-:-:S03]  /*09e0*/  FMUL.FTZ R3, R3, 0.5 ;  /* 0x3f00000003037820 */ /* 0x000fc60000410000 */
[----:B------:R-:W-:-:S04]  /*09f0*/  FFMA R0, -R5, R5, R0 ;  /* 0x0000000505007223 */ /* 0x000fc80000000100 */
[----:B------:R-:W-:-:S07]  /*0a00*/  FFMA R3, R0, R3, R5 ;  /* 0x0000000300037223 */ /* 0x000fce0000000005 */
.L_x_12:
[----:B------:R-:W0:Y:S01]  /*0a10*/  LDCU UR4, c[0x0][0x3b0] ;  /* 0x00007600ff0477ac */ /* 0x000e220008000800 */
[----:B------:R-:W1:Y:S01]  /*0a20*/  MUFU.RCP R0, R3 ;  /* 0x0000000300007308 */ /* 0x000e620000001000 */
[----:B0-----:R-:W-:Y:S02]  /*0a30*/  IMAD.U32 R8, RZ, RZ, UR4 ;  /* 0x00000004ff087e24 */ /* 0x001fe4000f8e00ff */
[----:B-1----:R-:W-:-:S05]  /*0a40*/  FFMA R5, R0, -R3, 1 ;  /* 0x3f80000000057423 */ /* 0x002fca0000000803 */
[----:B------:R-:W0:Y:S01]  /*0a50*/  FCHK P0, R8, R3 ;  /* 0x0000000308007302 */ /* 0x000e220000000000 */
[----:B------:R-:W-:-:S04]  /*0a60*/  FFMA R0, R0, R5, R0 ;  /* 0x0000000500007223 */ /* 0x000fc80000000000 */
[----:B------:R-:W-:-:S04]  /*0a70*/  FFMA R2, R0, UR4, RZ ;  /* 0x0000000400027c23 */ /* 0x000fc800080000ff */
[----:B------:R-:W-:-:S04]  /*0a80*/  FFMA R5, R2, -R3, UR4 ;  /* 0x0000000402057e23 */ /* 0x000fc80008000803 */
[----:B------:R-:W-:Y:S01]  /*0a90*/  FFMA R2, R0, R5, R2 ;  /* 0x0000000500027223 */ /* 0x000fe20000000002 */
[----:B0-----:R-:W-:Y:S06]  /*0aa0*/  @!P0 BRA `(.L_x_13) ;  /* 0x00000000000c8947 */ /* 0x001fec0003800000 */
[----:B------:R-:W0:Y:S01]  /*0ab0*/  LDC R2, c[0x0][0x3b0] ;  /* 0x0000ec00ff027b82 */ /* 0x000e220000000800 */
[----:B------:R-:W-:-:S07]  /*0ac0*/  MOV R8, 0xae0 ;  /* 0x00000ae000087802 */ /* 0x000fce0000000f00 */
[----:B0-----:R-:W-:Y:S05]  /*0ad0*/  CALL.REL.NOINC `($__internal_1_$__cuda_sm3x_div_rn_noftz_f32_slowpath) ;  /* 0x00000004000c7944 */ /* 0x001fea0003c00000 */
.L_x_13:
[C---:B------:R-:W-:Y:S01]  /*0ae0*/  FMUL R0, |R2|.reuse, 2.8853900432586669922 ;  /* 0x4038aa3b02007820 */ /* 0x040fe20000400200 */
[----:B------:R-:W0:Y:S01]  /*0af0*/  LDC R12, c[0x0][0x3c8] ;  /* 0x0000f200ff0c7b82 */ /* 0x000e220000000800 */
[----:B------:R-:W-:Y:S02]  /*0b00*/  HFMA2 R8, -RZ, RZ, 1.125, -9232 ;  /* 0x3c80f082ff087431 */ /* 0x000fe400000001ff */
[C---:B------:R-:W-:Y:S01]  /*0b10*/  FMUL R9, R2.reuse, R2 ;  /* 0x0000000202097220 */ /* 0x040fe20000400000 */
[C---:B------:R-:W-:Y:S01]  /*0b20*/  FSETP.GE.AND P0, PT, |R2|.reuse, 9.010913848876953125, PT ;  /* 0x41102cb40200780b */ /* 0x040fe20003f06200 */
[----:B------:R-:W-:Y:S01]  /*0b30*/  IMAD.MOV.U32 R11, RZ, RZ, 0x533f2479 ;  /* 0x533f2479ff0b7424 */ /* 0x000fe200078e00ff */
[----:B------:R-:W1:Y:S01]  /*0b40*/  MUFU.EX2 R0, R0 ;  /* 0x0000000000007308 */ /* 0x000e620000000800 */
[----:B------:R-:W-:Y:S02]  /*0b50*/  MOV R10, 0x3f800000 ;  /* 0x3f800000000a7802 */ /* 0x000fe40000000f00 */
[----:B------:R-:W-:Y:S01]  /*0b60*/  FSETP.GE.AND P1, PT, |R2|, 0.60000002384185791016, PT ;  /* 0x3f19999a0200780b */ /* 0x000fe20003f26200 */
[----:B------:R-:W-:Y:S01]  /*0b70*/  FFMA R8, R9, R8, -0.052303962409496307373 ;  /* 0xbd563cae09087423 */ /* 0x000fe20000000008 */
[----:B-1----:R-:W-:-:S03]  /*0b80*/  FADD R3, R0, 1 ;  /* 0x3f80000000037421 */ /* 0x002fc60000000000 */
[----:B------:R-:W-:-:S04]  /*0b90*/  FFMA R0, R9, R8, 0.1331529766321182251 ;  /* 0x3e08594109007423 */ /* 0x000fc80000000008 */
[C---:B------:R-:W-:Y:S01]  /*0ba0*/  FFMA R0, R9.reuse, R0, -0.33332768082618713379 ;  /* 0xbeaaa9ed09007423 */ /* 0x040fe20000000000 */
[----:B------:R-:W1:Y:S03]  /*0bb0*/  MUFU.RCP R3, R3 ;  /* 0x0000000300037308 */ /* 0x000e660000001000 */
[----:B------:R-:W-:Y:S01]  /*0bc0*/  FFMA R9, R9, R0, RZ ;  /* 0x0000000009097223 */ /* 0x000fe200000000ff */
[--C-:B-1----:R-:W-:Y:S01]  /*0bd0*/  FFMA R5, R3, -2, R10.reuse ;  /* 0xc000000003057823 */ /* 0x102fe2000000000a */
[----:B------:R-:W-:-:S04]  /*0be0*/  FFMA R3, -R11, 1.2180999481650744976e-12, R10 ;  /* 0x2bab6ead0b037823 */ /* 0x000fc8000000010a */
[----:B------:R-:W-:Y:S01]  /*0bf0*/  FSEL R5, R5, 1, !P0 ;  /* 0x3f80000005057808 */ /* 0x000fe20004000000 */
[----:B0-----:R-:W0:Y:S01]  /*0c00*/  FCHK P0, R12, -1.2180999481650744976e-12 ;  /* 0xabab6ead0c007902 */ /* 0x001e220000000000 */
[----:B------:R-:W-:Y:S02]  /*0c10*/  FFMA R0, R3, -R11, -8.20950663168000000000e+11 ;  /* 0xd33f247903007423 */ /* 0x000fe4000000080b */
[--C-:B------:R-:W-:Y:S01]  /*0c20*/  LOP3.LUT R5, R5, 0x80000000, R2.reuse, 0xb8, !PT ;  /* 0x8000000005057812 */ /* 0x100fe200078eb802 */
[----:B------:R-:W-:Y:S01]  /*0c30*/  @!P1 FFMA R5, R9, R2, R2 ;  /* 0x0000000209059223 */ /* 0x000fe20000000002 */
[----:B------:R-:W-:-:S04]  /*0c40*/  FFMA R3, R0, R12, RZ ;  /* 0x0000000c00037223 */ /* 0x000fc800000000ff */
[----:B------:R-:W-:Y:S01]  /*0c50*/  FFMA R2, R3, 1.2180999481650744976e-12, R12 ;  /* 0x2bab6ead03027823 */ /* 0x000fe2000000000c */
[----:B------:R-:W-:-:S03]  /*0c60*/  FSETP.GTU.AND P2, PT, R4, R5, PT ;  /* 0x000000050400720b */ /* 0x000fc60003f4c000 */
[----:B------:R-:W-:Y:S01]  /*0c70*/  FFMA R3, R0, R2, R3 ;  /* 0x0000000200037223 */ /* 0x000fe20000000003 */
[----:B0-----:R-:W-:Y:S09]  /*0c80*/  @!P0 BRA `(.L_x_14) ;  /* 0x0000000000148947 */ /* 0x001ff20003800000 */
[----:B------:R-:W0:Y:S01]  /*0c90*/  LDC R2, c[0x0][0x3c8] ;  /* 0x0000f200ff027b82 */ /* 0x000e220000000800 */
[----:B------:R-:W-:Y:S02]  /*0ca0*/  MOV R3, 0xabab6ead ;  /* 0xabab6ead00037802 */ /* 0x000fe40000000f00 */
[----:B------:R-:W-:-:S07]  /*0cb0*/  MOV R8, 0xcd0 ;  /* 0x00000cd000087802 */ /* 0x000fce0000000f00 */
[----:B0-----:R-:W-:Y:S05]  /*0cc0*/  CALL.REL.NOINC `($__internal_1_$__cuda_sm3x_div_rn_noftz_f32_slowpath) ;  /* 0x0000000000907944 */ /* 0x001fea0003c00000 */
[----:B------:R-:W-:-:S07]  /*0cd0*/  MOV R3, R2 ;  /* 0x0000000200037202 */ /* 0x000fce0000000f00 */
.L_x_14:
[----:B------:R-:W-:-:S07]  /*0ce0*/  FSEL R0, R4, R3, P2 ;  /* 0x0000000304007208 */ /* 0x000fce0001000000 */
.L_x_1:
[----:B------:R-:W0:Y:S01]  /*0cf0*/  F2F.F64.F32 R2, R0 ;  /* 0x0000000000027310 */ /* 0x000e220000201800 */
[----:B------:R-:W-:Y:S01]  /*0d00*/  MOV R8, 0x0 ;  /* 0x0000000000087802 */ /* 0x000fe20000000f00 */
[----:B------:R-:W1:Y:S05]  /*0d10*/  LDCU.64 UR4, c[0x4][0x8] ;  /* 0x01000100ff0477ac */ /* 0x000e6a0008000a00 */
[----:B------:R-:W2:Y:S01]  /*0d20*/  LDC.64 R8, c[0x4][R8] ;  /* 0x0100000008087b82 */ /* 0x000ea20000000a00 */
[----:B0-----:R0:W-:Y:S01]  /*0d30*/  STL.64 [R1], R2 ;  /* 0x0000000201007387 */ /* 0x0011e20000100a00 */
[----:B-1----:R-:W-:Y:S01]  /*0d40*/  IMAD.U32 R4, RZ, RZ, UR4 ;  /* 0x00000004ff047e24 */ /* 0x002fe2000f8e00ff */
[----:B------:R-:W-:-:S07]  /*0d50*/  MOV R5, UR5 ;  /* 0x0000000500057c02 */ /* 0x000fce0008000f00 */
[----:B------:R-:W-:-:S07]  /*0d60*/  LEPC R20, `(.L_x_15) ;  /* 0x000000001014794e */ /* 0x000fce0000000000 */
[----:B0-2---:R-:W-:Y:S05]  /*0d70*/  CALL.ABS.NOINC R8 ;  /* 0x0000000008007343 */ /* 0x005fea0003c00000 */
.L_x_15:
[----:B------:R-:W-:Y:S05]  /*0d80*/  EXIT ;  /* 0x000000000000794d */ /* 0x000fea0003800000 */
        .weak           $__internal_0_$__cuda_sm20_sqrt_rn_f32_slowpath
        .type           $__internal_0_$__cuda_sm20_sqrt_rn_f32_slowpath,@function
        .size           $__internal_0_$__cuda_sm20_sqrt_rn_f32_slowpath,($__internal_1_$__cuda_sm3x_div_rn_noftz_f32_slowpath - $__internal_0_$__cuda_sm20_sqrt_rn_f32_slowpath)
$__internal_0_$__cuda_sm20_sqrt_rn_f32_slowpath:
[----:B------:R-:W-:-:S13]  /*0d90*/  LOP3.LUT P0, RZ, R0, 0x7fffffff, RZ, 0xc0, !PT ;  /* 0x7fffffff00ff7812 */ /* 0x000fda000780c0ff */
[----:B------:R-:W-:Y:S01]  /*0da0*/  @!P0 MOV R2, R0 ;  /* 0x0000000000028202 */ /* 0x000fe20000000f00 */
[----:B------:R-:W-:Y:S06]  /*0db0*/  @!P0 BRA `(.L_x_16) ;  /* 0x0000000000448947 */ /* 0x000fec0003800000 */
[----:B------:R-:W-:-:S13]  /*0dc0*/  FSETP.GEU.FTZ.AND P0, PT, R0, RZ, PT ;  /* 0x000000ff0000720b */ /* 0x000fda0003f1e000 */
[----:B------:R-:W-:Y:S01]  /*0dd0*/  @!P0 IMAD.MOV.U32 R2, RZ, RZ, 0x7fffffff ;  /* 0x7fffffffff028424 */ /* 0x000fe200078e00ff */
[----:B------:R-:W-:Y:S06]  /*0de0*/  @!P0 BRA `(.L_x_16) ;  /* 0x0000000000388947 */ /* 0x000fec0003800000 */
[----:B------:R-:W-:-:S13]  /*0df0*/  FSETP.GTU.FTZ.AND P0, PT, |R0|, +INF , PT ;  /* 0x7f8000000000780b */ /* 0x000fda0003f1c200 */
[----:B------:R-:W-:Y:S01]  /*0e00*/  @P0 FADD.FTZ R2, R0, 1 ;  /* 0x3f80000000020421 */ /* 0x000fe20000010000 */
[----:B------:R-:W-:Y:S06]  /*0e10*/  @P0 BRA `(.L_x_16) ;  /* 0x00000000002c0947 */ /* 0x000fec0003800000 */
[----:B------:R-:W-:-:S13]  /*0e20*/  FSETP.NEU.FTZ.AND P0, PT, |R0|, +INF , PT ;  /* 0x7f8000000000780b */ /* 0x000fda0003f1d200 */
[----:B------:R-:W-:Y:S01]  /*0e30*/  @!P0 MOV R2, R0 ;  /* 0x0000000000028202 */ /* 0x000fe20000000f00 */
[----:B------:R-:W-:Y:S06]  /*0e40*/  @!P0 BRA `(.L_x_16) ;  /* 0x0000000000208947 */ /* 0x000fec0003800000 */
[----:B------:R-:W-:-:S04]  /*0e50*/  FFMA R0, R0, 1.84467440737095516160e+19, RZ ;  /* 0x5f80000000007823 */ /* 0x000fc800000000ff */
[----:B------:R-:W0:Y:S02]  /*0e60*/  MUFU.RSQ R3, R0 ;  /* 0x0000000000037308 */ /* 0x000e240000001400 */
[----:B0-----:R-:W-:Y:S01]  /*0e70*/  FMUL.FTZ R5, R0, R3 ;  /* 0x0000000300057220 */ /* 0x001fe20000410000 */
[----:B------:R-:W-:-:S03]  /*0e80*/  FMUL.FTZ R3, R3, 0.5 ;  /* 0x3f00000003037820 */ /* 0x000fc60000410000 */
[----:B------:R-:W-:-:S04]  /*0e90*/  FADD.FTZ R2, -R5, -RZ ;  /* 0x800000ff05027221 */ /* 0x000fc80000010100 */
[----:B------:R-:W-:-:S04]  /*0ea0*/  FFMA R2, R5, R2, R0 ;  /* 0x0000000205027223 */ /* 0x000fc80000000000 */
[----:B------:R-:W-:-:S04]  /*0eb0*/  FFMA R2, R2, R3, R5 ;  /* 0x0000000302027223 */ /* 0x000fc80000000005 */
[----:B------:R-:W-:-:S07]  /*0ec0*/  FMUL.FTZ R2, R2, 2.3283064365386962891e-10 ;  /* 0x2f80000002027820 */ /* 0x000fce0000410000 */
.L_x_16:
[----:B------:R-:W-:Y:S01]  /*0ed0*/  HFMA2 R3, -RZ, RZ, 0, 0 ;  /* 0x00000000ff037431 */ /* 0x000fe200000001ff */
[----:B------:R-:W-:Y:S01]  /*0ee0*/  MOV R0, R2 ;  /* 0x0000000200007202 */ /* 0x000fe20000000f00 */
[----:B------:R-:W-:-:S04]  /*0ef0*/  IMAD.MOV.U32 R2, RZ, RZ, R8 ;  /* 0x000000ffff027224 */ /* 0x000fc800078e0008 */
[----:B------:R-:W-:Y:S05]  /*0f00*/  RET.REL.NODEC R2 `(_Z7computefifiiffffffffffffff) ;  /* 0xfffffff0023c7950 */ /* 0x000fea0003c3ffff */
        .weak           $__internal_1_$__cuda_sm3x_div_rn_noftz_f32_slowpath
        .type           $__internal_1_$__cuda_sm3x_div_rn_noftz_f32_slowpath,@function
        .size           $__internal_1_$__cuda_sm3x_div_rn_noftz_f32_slowpath,(.L_x_27 - $__internal_1_$__cuda_sm3x_div_rn_noftz_f32_slowpath)
$__internal_1_$__cuda_sm3x_div_rn_noftz_f32_slowpath:
[----:B------:R-:W-:Y:S02]  /*0f10*/  SHF.R.U32.HI R9, RZ, 0x17, R3 ;  /* 0x00000017ff097819 */ /* 0x000fe40000011603 */
[----:B------:R-:W-:Y:S02]  /*0f20*/  SHF.R.U32.HI R5, RZ, 0x17, R2 ;  /* 0x00000017ff057819 */ /* 0x000fe40000011602 */
[----:B------:R-:W-:Y:S02]  /*0f30*/  LOP3.LUT R14, R9, 0xff, RZ, 0xc0, !PT ;  /* 0x000000ff090e7812 */ /* 0x000fe400078ec0ff */
[----:B------:R-:W-:Y:S02]  /*0f40*/  LOP3.LUT R12, R5, 0xff, RZ, 0xc0, !PT ;  /* 0x000000ff050c7812 */ /* 0x000fe400078ec0ff */
[----:B------:R-:W-:-:S03]  /*0f50*/  IADD3 R10, PT, PT, R14, -0x1, RZ ;  /* 0xffffffff0e0a7810 */ /* 0x000fc60007ffe0ff */
[----:B------:R-:W-:Y:S01]  /*0f60*/  VIADD R9, R12, 0xffffffff ;  /* 0xffffffff0c097836 */ /* 0x000fe20000000000 */
[----:B------:R-:W-:-:S04]  /*0f70*/  ISETP.GT.U32.AND P0, PT, R10, 0xfd, PT ;  /* 0x000000fd0a00780c */ /* 0x000fc80003f04070 */
[----:B------:R-:W-:-:S13]  /*0f80*/  ISETP.GT.U32.OR P0, PT, R9, 0xfd, P0 ;  /* 0x000000fd0900780c */ /* 0x000fda0000704470 */
[----:B------:R-:W-:Y:S01]  /*0f90*/  @!P0 MOV R5, RZ ;  /* 0x000000ff00058202 */ /* 0x000fe20000000f00 */
[----:B------:R-:W-:Y:S06]  /*0fa0*/  @!P0 BRA `(.L_x_17) ;  /* 0x00000000005c8947 */ /* 0x000fec0003800000 */
[----:B------:R-:W-:Y:S02]  /*0fb0*/  FSETP.GTU.FTZ.AND P0, PT, |R2|, +INF , PT ;  /* 0x7f8000000200780b */ /* 0x000fe40003f1c200 */
[----:B------:R-:W-:-:S04]  /*0fc0*/  FSETP.GTU.FTZ.AND P1, PT, |R3|, +INF , PT ;  /* 0x7f8000000300780b */ /* 0x000fc80003f3c200 */
[----:B------:R-:W-:-:S13]  /*0fd0*/  PLOP3.LUT P0, PT, P0, P1, PT, 0xf8, 0x8f ;  /* 0x00000000008f781c */ /* 0x000fda0000703f70 */
[----:B------:R-:W-:Y:S05]  /*0fe0*/  @P0 BRA `(.L_x_18) ;  /* 0x0000000400440947 */ /* 0x000fea0003800000 */
[----:B------:R-:W-:-:S13]  /*0ff0*/  LOP3.LUT P0, RZ, R3, 0x7fffffff, R2, 0xc8, !PT ;  /* 0x7fffffff03ff7812 */ /* 0x000fda000780c802 */
[----:B------:R-:W-:Y:S05]  /*1000*/  @!P0 BRA `(.L_x_19) ;  /* 0x0000000400348947 */ /* 0x000fea0003800000 */
[C---:B------:R-:W-:Y:S02]  /*1010*/  FSETP.NEU.FTZ.AND P3, PT, |R2|.reuse, +INF , PT ;  /* 0x7f8000000200780b */ /* 0x040fe40003f7d200 */
[----:B------:R-:W-:Y:S02]  /*1020*/  FSETP.NEU.FTZ.AND P1, PT, |R3|, +INF , PT ;  /* 0x7f8000000300780b */ /* 0x000fe40003f3d200 */
[----:B------:R-:W-:-:S11]  /*1030*/  FSETP.NEU.FTZ.AND P0, PT, |R2|, +INF , PT ;  /* 0x7f8000000200780b */ /* 0x000fd60003f1d200 */
[----:B------:R-:W-:Y:S05]  /*1040*/  @!P1 BRA !P3, `(.L_x_19) ;  /* 0x0000000400249947 */ /* 0x000fea0005800000 */
[----:B------:R-:W-:-:S04]  /*1050*/  LOP3.LUT P3, RZ, R2, 0x7fffffff, RZ, 0xc0, !PT ;  /* 0x7fffffff02ff7812 */ /* 0x000fc8000786c0ff */
[----:B------:R-:W-:-:S13]  /*1060*/  PLOP3.LUT P1, PT, P1, P3, PT, 0x2f, 0xf2 ;  /* 0x0000000000f2781c */ /* 0x000fda0000f26577 */
[----:B------:R-:W-:Y:S05]  /*1070*/  @P1 BRA `(.L_x_20) ;  /* 0x0000000400101947 */ /* 0x000fea0003800000 */
[----:B------:R-:W-:-:S04]  /*1080*/  LOP3.LUT P1, RZ, R3, 0x7fffffff, RZ, 0xc0, !PT ;  /* 0x7fffffff03ff7812 */ /* 0x000fc8000782c0ff */
[----:B------:R-:W-:-:S13]  /*1090*/  PLOP3.LUT P0, PT, P0, P1, PT, 0x2f, 0xf2 ;  /* 0x0000000000f2781c */ /* 0x000fda0000702577 */
[----:B------:R-:W-:Y:S05]  /*10a0*/  @P0 BRA `(.L_x_21) ;  /* 0x0000000000f80947 */ /* 0x000fea0003800000 */
[----:B------:R-:W-:Y:S02]  /*10b0*/  ISETP.GE.AND P0, PT, R9, RZ, PT ;  /* 0x000000ff0900720c */ /* 0x000fe40003f06270 */
[----:B------:R-:W-:-:S11]  /*10c0*/  ISETP.GE.AND P1, PT, R10, RZ, PT ;  /* 0x000000ff0a00720c */ /* 0x000fd60003f26270 */
[----:B------:R-:W-:Y:S01]  /*10d0*/  @P0 MOV R5, RZ ;  /* 0x000000ff00050202 */ /* 0x000fe20000000f00 */
[----:B------:R-:W-:Y:S02]  /*10e0*/  @!P0 IMAD.MOV.U32 R5, RZ, RZ, -0x40 ;  /* 0xffffffc0ff058424 */ /* 0x000fe400078e00ff */
[----:B------:R-:W-:Y:S01]  /*10f0*/  @!P0 FFMA R2, R2, 1.84467440737095516160e+19, RZ ;  /* 0x5f80000002028823 */ /* 0x000fe200000000ff */
[----:B------:R-:W-:Y:S02]  /*1100*/  @!P1 FFMA R3, R3, 1.84467440737095516160e+19, RZ ;  /* 0x5f80000003039823 */ /* 0x000fe400000000ff */
[----:B------:R-:W-:-:S07]  /*1110*/  @!P1 IADD3 R5, PT, PT, R5, 0x40, RZ ;  /* 0x0000004005059810 */ /* 0x000fce0007ffe0ff */
.L_x_17:
[----:B------:R-:W-:-:S04]  /*1120*/  LEA R10, R14, 0xc0800000, 0x17 ;  /* 0xc08000000e0a7811 */ /* 0x000fc800078eb8ff */
[----:B------:R-:W-:Y:S01]  /*1130*/  IADD3 R10, PT, PT, -R10, R3, RZ ;  /* 0x000000030a0a7210 */ /* 0x000fe20007ffe1ff */
[----:B------:R-:W-:-:S03]  /*1140*/  VIADD R3, R12, 0xffffff81 ;  /* 0xffffff810c037836 */ /* 0x000fc60000000000 */
[----:B------:R0:W1:Y:S01]  /*1150*/  MUFU.RCP R9, R10 ;  /* 0x0000000a00097308 */ /* 0x0000620000001000 */
[----:B------:R-:W-:Y:S01]  /*1160*/  FADD.FTZ R11, -R10, -RZ ;  /* 0x800000ff0a0b7221 */ /* 0x000fe20000010100 */
[C---:B------:R-:W-:Y:S01]  /*1170*/  IMAD R2, R3.reuse, -0x800000, R2 ;  /* 0xff80000003027824 */ /* 0x040fe200078e0202 */
[----:B0-----:R-:W-:-:S04]  /*1180*/  IADD3 R10, PT, PT, R3, 0x7f, -R14 ;  /* 0x0000007f030a7810 */ /* 0x001fc80007ffe80e */
[----:B------:R-:W-:Y:S01]  /*1190*/  IADD3 R10, PT, PT, R10, R5, RZ ;  /* 0x000000050a0a7210 */ /* 0x000fe20007ffe0ff */
[----:B-1----:R-:W-:-:S04]  /*11a0*/  FFMA R12, R9, R11, 1 ;  /* 0x3f800000090c7423 */ /* 0x002fc8000000000b */
[----:B------:R-:W-:-:S04]  /*11b0*/  FFMA R16, R9, R12, R9 ;  /* 0x0000000c09107223 */ /* 0x000fc80000000009 */
[----:B------:R-:W-:-:S04]  /*11c0*/  FFMA R9, R2, R16, RZ ;  /* 0x0000001002097223 */ /* 0x000fc800000000ff */
[----:B------:R-:W-:-:S04]  /*11d0*/  FFMA R12, R11, R9, R2 ;  /* 0x000000090b0c7223 */ /* 0x000fc80000000002 */
[----:B------:R-:W-:-:S04]  /*11e0*/  FFMA R9, R16, R12, R9 ;  /* 0x0000000c10097223 */ /* 0x000fc80000000009 */
[----:B------:R-:W-:-:S04]  /*11f0*/  FFMA R12, R11, R9, R2 ;  /* 0x000000090b0c7223 */ /* 0x000fc80000000002 */
[----:B------:R-:W-:-:S05]  /*1200*/  FFMA R2, R16, R12, R9 ;  /* 0x0000000c10027223 */ /* 0x000fca0000000009 */
[----:B------:R-:W-:-:S04]  /*1210*/  SHF.R.U32.HI R3, RZ, 0x17, R2 ;  /* 0x00000017ff037819 */ /* 0x000fc80000011602 */
[----:B------:R-:W-:-:S04]  /*1220*/  LOP3.LUT R3, R3, 0xff, RZ, 0xc0, !PT ;  /* 0x000000ff03037812 */ /* 0x000fc800078ec0ff */
[----:B------:R-:W-:-:S05]  /*1230*/  IADD3 R11, PT, PT, R3, R10, RZ ;  /* 0x0000000a030b7210 */ /* 0x000fca0007ffe0ff */
[----:B------:R-:W-:-:S05]  /*1240*/  VIADD R3, R11, 0xffffffff ;  /* 0xffffffff0b037836 */ /* 0x000fca0000000000 */
[----:B------:R-:W-:-:S13]  /*1250*/  ISETP.GE.U32.AND P0, PT, R3, 0xfe, PT ;  /* 0x000000fe0300780c */ /* 0x000fda0003f06070 */
[----:B------:R-:W-:Y:S05]  /*1260*/  @!P0 BRA `(.L_x_22) ;  /* 0x0000000000808947 */ /* 0x000fea0003800000 */
[----:B------:R-:W-:-:S13]  /*1270*/  ISETP.GT.AND P0, PT, R11, 0xfe, PT ;  /* 0x000000fe0b00780c */ /* 0x000fda0003f04270 */
[----:B------:R-:W-:Y:S05]  /*1280*/  @P0 BRA `(.L_x_23) ;  /* 0x00000000006c0947 */ /* 0x000fea0003800000 */
[----:B------:R-:W-:-:S13]  /*1290*/  ISETP.GE.AND P0, PT, R11, 0x1, PT ;  /* 0x000000010b00780c */ /* 0x000fda0003f06270 */
[----:B------:R-:W-:Y:S05]  /*12a0*/  @P0 BRA `(.L_x_24) ;  /* 0x0000000000980947 */ /* 0x000fea0003800000 */
[----:B------:R-:W-:Y:S02]  /*12b0*/  ISETP.GE.AND P0, PT, R11, -0x18, PT ;  /* 0xffffffe80b00780c */ /* 0x000fe40003f06270 */
[----:B------:R-:W-:-:S11]  /*12c0*/  LOP3.LUT R2, R2, 0x80000000, RZ, 0xc0, !PT ;  /* 0x8000000002027812 */ /* 0x000fd600078ec0ff */
[----:B------:R-:W-:Y:S05]  /*12d0*/  @!P0 BRA `(.L_x_24) ;  /* 0x00000000008c8947 */ /* 0x000fea0003800000 */
[CCC-:B------:R-:W-:Y:S01]  /*12e0*/  FFMA.RZ R3, R16.reuse, R12.reuse, R9.reuse ;  /* 0x0000000c10037223 */ /* 0x1c0fe2000000c009 */
[CCC-:B------:R-:W-:Y:S01]  /*12f0*/  FFMA.RM R10, R16.reuse, R12.reuse, R9.reuse ;  /* 0x0000000c100a7223 */ /* 0x1c0fe20000004009 */
[C---:B------:R-:W-:Y:S02]  /*1300*/  ISETP.NE.AND P3, PT, R11.reuse, RZ, PT ;  /* 0x000000ff0b00720c */ /* 0x040fe40003f65270 */
[----:B------:R-:W-:Y:S02]  /*1310*/  ISETP.NE.AND P1, PT, R11, RZ, PT ;  /* 0x000000ff0b00720c */ /* 0x000fe40003f25270 */
[----:B------:R-:W-:Y:S01]  /*1320*/  LOP3.LUT R5, R3, 0x7fffff, RZ, 0xc0, !PT ;  /* 0x007fffff03057812 */ /* 0x000fe200078ec0ff */
[----:B------:R-:W-:Y:S01]  /*1330*/  FFMA.RP R3, R16, R12, R9 ;  /* 0x0000000c10037223 */ /* 0x000fe20000008009 */
[----:B------:R-:W-:Y:S02]  /*1340*/  IADD3 R12, PT, PT, R11, 0x20, RZ ;  /* 0x000000200b0c7810 */ /* 0x000fe40007ffe0ff */
[----:B------:R-:W-:-:S02]  /*1350*/  LOP3.LUT R5, R5, 0x800000, RZ, 0xfc, !PT ;  /* 0x0080000005057812 */ /* 0x000fc400078efcff */
[----:B------:R-:W-:Y:S02]  /*1360*/  IADD3 R9, PT, PT, -R11, RZ, RZ ;  /* 0x000000ff0b097210 */ /* 0x000fe40007ffe1ff */
[----:B------:R-:W-:Y:S02]  /*1370*/  SHF.L.U32 R12, R5, R12, RZ ;  /* 0x0000000c050c7219 */ /* 0x000fe400000006ff */
[----:B------:R-:W-:Y:S02]  /*1380*/  FSETP.NEU.FTZ.AND P0, PT, R3, R10, PT ;  /* 0x0000000a0300720b */ /* 0x000fe40003f1d000 */
[----:B------:R-:W-:Y:S02]  /*1390*/  SEL R10, R9, RZ, P3 ;  /* 0x000000ff090a7207 */ /* 0x000fe40001800000 */
[----:B------:R-:W-:Y:S02]  /*13a0*/  ISETP.NE.AND P1, PT, R12, RZ, P1 ;  /* 0x000000ff0c00720c */ /* 0x000fe40000f25270 */
[----:B------:R-:W-:-:S02]  /*13b0*/  SHF.R.U32.HI R10, RZ, R10, R5 ;  /* 0x0000000aff0a7219 */ /* 0x000fc40000011605 */
[----:B------:R-:W-:Y:S02]  /*13c0*/  PLOP3.LUT P0, PT, P0, P1, PT, 0xf8, 0x8f ;  /* 0x00000000008f781c */ /* 0x000fe40000703f70 */
[----:B------:R-:W-:Y:S02]  /*13d0*/  SHF.R.U32.HI R12, RZ, 0x1, R10 ;  /* 0x00000001ff0c7819 */ /* 0x000fe4000001160a */
[----:B------:R-:W-:-:S04]  /*13e0*/  SEL R3, RZ, 0x1, !P0 ;  /* 0x00000001ff037807 */ /* 0x000fc80004000000 */
[----:B------:R-:W-:-:S04]  /*13f0*/  LOP3.LUT R3, R3, 0x1, R12, 0xf8, !PT ;  /* 0x0000000103037812 */ /* 0x000fc800078ef80c */
[----:B------:R-:W-:-:S05]  /*1400*/  LOP3.LUT R3, R3, R10, RZ, 0xc0, !PT ;  /* 0x0000000a03037212 */ /* 0x000fca00078ec0ff */
[----:B------:R-:W-:-:S05]  /*1410*/  IMAD.IADD R3, R12, 0x1, R3 ;  /* 0x000000010c037824 */ /* 0x000fca00078e0203 */
[----:B------:R-:W-:Y:S01]  /*1420*/  LOP3.LUT R2, R3, R2, RZ, 0xfc, !PT ;  /* 0x0000000203027212 */ /* 0x000fe200078efcff */
[----:B------:R-:W-:Y:S06]  /*1430*/  BRA `(.L_x_24) ;  /* 0x0000000000347947 */ /* 0x000fec0003800000 */
.L_x_23:
[----:B------:R-:W-:-:S04]  /*1440*/  LOP3.LUT R2, R2, 0x80000000, RZ, 0xc0, !PT ;  /* 0x8000000002027812 */ /* 0x000fc800078ec0ff */
[----:B------:R-:W-:Y:S01]  /*1450*/  LOP3.LUT R2, R2, 0x7f800000, RZ, 0xfc, !PT ;  /* 0x7f80000002027812 */ /* 0x000fe200078efcff */
[----:B------:R-:W-:Y:S06]  /*1460*/  BRA `(.L_x_24) ;  /* 0x0000000000287947 */ /* 0x000fec0003800000 */
.L_x_22:
[----:B------:R-:W-:Y:S01]  /*1470*/  LEA R2, R10, R2, 0x17 ;  /* 0x000000020a027211 */ /* 0x000fe200078eb8ff */
[----:B------:R-:W-:Y:S06]  /*1480*/  BRA `(.L_x_24) ;  /* 0x0000000000207947 */ /* 0x000fec0003800000 */
.L_x_21:
[----:B------:R-:W-:-:S04]  /*1490*/  LOP3.LUT R2, R3, 0x80000000, R2, 0x48, !PT ;  /* 0x8000000003027812 */ /* 0x000fc800078e4802 */
[----:B------:R-:W-:Y:S01]  /*14a0*/  LOP3.LUT R2, R2, 0x7f800000, RZ, 0xfc, !PT ;  /* 0x7f80000002027812 */ /* 0x000fe200078efcff */
[----:B------:R-:W-:Y:S06]  /*14b0*/  BRA `(.L_x_24) ;  /* 0x0000000000147947 */ /* 0x000fec0003800000 */
.L_x_20:
[----:B------:R-:W-:Y:S01]  /*14c0*/  LOP3.LUT R2, R3, 0x80000000, R2, 0x48, !PT ;  /* 0x8000000003027812 */ /* 0x000fe200078e4802 */
[----:B------:R-:W-:Y:S06]  /*14d0*/  BRA `(.L_x_24) ;  /* 0x00000000000c7947 */ /* 0x000fec0003800000 */
.L_x_19:
[----:B------:R-:W0:Y:S01]  /*14e0*/  MUFU.RSQ R2, -QNAN ;  /* 0xffc0000000027908 */ /* 0x000e220000001400 */
[----:B------:R-:W-:Y:S05]  /*14f0*/  BRA `(.L_x_24) ;  /* 0x0000000000047947 */ /* 0x000fea0003800000 */
.L_x_18:
[----:B------:R-:W-:-:S07]  /*1500*/  FADD.FTZ R2, R2, R3 ;  /* 0x0000000302027221 */ /* 0x000fce0000010000 */
.L_x_24:
[----:B------:R-:W-:-:S04]  /*1510*/  HFMA2 R9, -RZ, RZ, 0, 0 ;  /* 0x00000000ff097431 */ /* 0x000fc800000001ff */
[----:B0-----:R-:W-:Y:S05]  /*1520*/  RET.REL.NODEC R8 `(_Z7computefifiiffffffffffffff) ;  /* 0xffffffe808b47950 */ /* 0x001fea0003c3ffff */
.L_x_25:
[----:B------:R-:W-:-:S00]  /*1530*/  BRA `(.L_x_25) ;  /* 0xfffffffc00fc7947 */ /* 0x000fc0000383ffff */
[----:B------:R-:W-:-:S00]  /*1540*/  NOP ;  /* 0x0000000000007918 */ /* 0x000fc00000000000 */
        /* <DEDUP_REMOVED lines=11> */
.L_x_27:


//--------------------- .nv.global.init           --------------------------
	.section	.nv.global.init,"aw",@progbits
.nv.global.init:
	.type		$str,@object
	.size		$str,(.L_0 - $str)
$str:
        /*0000*/ 	.byte	0x25, 0x2e, 0x31, 0x37, 0x67, 0x0a, 0x00
.L_0:


//--------------------- .nv.shared.reserved.0     --------------------------
	.section	.nv.shared.reserved.0,"aw",@nobits
	.weak		__nv_reservedSMEM_offset_0_alias
	.size		__nv_reservedSMEM_offset_0_alias, 0, 64
	.other		__nv_reservedSMEM_offset_0_alias,@"STO_CUDA_RESERVED_SHARED STV_DEFAULT"
__nv_reservedSMEM_offset_0_alias:
	.zero		0
	.zero		64


//--------------------- .nv.constant0._Z7computefifiiffffffffffffff --------------------------
	.section	.nv.constant0._Z7computefifiiffffffffffffff,"a",@progbits
	.sectionflags	@""
	.align	4
.nv.constant0._Z7computefifiiffffffffffffff:
	.zero		972


//--------------------- SYMBOLS --------------------------

	.type		.nv.reservedSmem.offset0,@object
	.size		.nv.reservedSmem.offset0,0x4
	.type		vprintf,@function
